//
// Generated by NVIDIA NVVM Compiler
//
// Compiler Build ID: CL-36424714
// Cuda compilation tools, release 13.0, V13.0.88
// Based on NVVM 20.0.0
//

.version 9.0
.target sm_100
.address_size 64

	// .globl	_Z5saxpyifPfS_

.visible .entry _Z5saxpyifPfS_(
	.param .u32 _Z5saxpyifPfS__param_0,
	.param .f32 _Z5saxpyifPfS__param_1,
	.param .u64 .ptr .align 1 _Z5saxpyifPfS__param_2,
	.param .u64 .ptr .align 1 _Z5saxpyifPfS__param_3
)
{
	.reg .b32 	%r<6>;
	.reg .b32 	%f<5>;
	.reg .b64 	%rd<9>;

	ld.param.f32 	%f1, [_Z5saxpyifPfS__param_1];
	ld.param.u64 	%rd1, [_Z5saxpyifPfS__param_2];
	ld.param.u64 	%rd2, [_Z5saxpyifPfS__param_3];
	cvta.to.global.u64 	%rd3, %rd2;
	cvta.to.global.u64 	%rd4, %rd1;
	mov.u32 	%r1, %ctaid.x;
	mov.u32 	%r2, %ntid.x;
	mov.u32 	%r3, %tid.x;
	mad.lo.s32 	%r4, %r1, %r2, %r3;
	mul.wide.s32 	%rd5, %r4, 4;
	add.s64 	%rd6, %rd4, %rd5;
	ld.global.f32 	%f2, [%rd6];
	cvt.rzi.s32.f32 	%r5, %f2;
	cvt.rn.f32.s32 	%f3, %r5;
	mul.f32 	%f4, %f1, %f3;
	mul.wide.s32 	%rd7, %r5, 4;
	add.s64 	%rd8, %rd3, %rd7;
	st.global.f32 	[%rd8], %f4;
	ret;

}


// ===== COMPILED SASS (sm_100) =====

	.target	sm_100

	.elftype	@"ET_EXEC"


//--------------------- .note.nv.tkinfo           --------------------------
	.section	.note.nv.tkinfo,"",@"SHT_NOTE"
	.sectionflags	@"SHF_NOTE_NV_TKINFO"
	.tkinfo
        /*0018*/ 	.word	0x00000002
        /*0030*/ 	.string	""
        /*0030*/ 	.string	"ptxas"
        /*0030*/ 	.string	"Cuda compilation tools, release 13.0, V13.0.88"
        /*0030*/ 	.string	"Build cuda_13.0.r13.0/compiler.36424714_0"
        /*0030*/ 	.string	"-arch sm_100 -m 64 "



//--------------------- .note.nv.cuinfo           --------------------------
	.section	.note.nv.cuinfo,"",@"SHT_NOTE"
	.sectionflags	@"SHF_NOTE_NV_CUINFO"
        /*0018*/ 	.short	0x0002
        /*001a*/ 	.short	0x0064
        /*001c*/ 	.short	0x0082
	.zero		2


//--------------------- .nv.info                  --------------------------
	.section	.nv.info,"",@"SHT_CUDA_INFO"
	.align	4


	//----- nvinfo : EIATTR_REGCOUNT
	.align		4
        /*0000*/ 	.byte	0x04, 0x2f
        /*0002*/ 	.short	(.L_1 - .L_0)
	.align		4
.L_0:
        /*0004*/ 	.word	index@(_Z5saxpyifPfS_)
        /*0008*/ 	.word	0x0000000a


	//----- nvinfo : EIATTR_FRAME_SIZE
	.align		4
.L_1:
        /*000c*/ 	.byte	0x04, 0x11
        /*000e*/ 	.short	(.L_3 - .L_2)
	.align		4
.L_2:
        /*0010*/ 	.word	index@(_Z5saxpyifPfS_)
        /*0014*/ 	.word	0x00000000


	//----- nvinfo : EIATTR_MIN_STACK_SIZE
	.align		4
.L_3:
        /*0018*/ 	.byte	0x04, 0x12
        /*001a*/ 	.short	(.L_5 - .L_4)
	.align		4
.L_4:
        /*001c*/ 	.word	index@(_Z5saxpyifPfS_)
        /*0020*/ 	.word	0x00000000
.L_5:


//--------------------- .nv.compat                --------------------------
	.section	.nv.compat,"",@"SHT_CUDA_COMPAT_INFO"
	.align	4
        /*0000*/ 	.byte	0x02, 0x09, 0x00, 0x00, 0x02, 0x02, 0x01, 0x00, 0x02, 0x05, 0x05, 0x00, 0x03, 0x07, 0x01, 0x01
        /*0010*/ 	.byte	0x02, 0x03, 0x00, 0x00, 0x02, 0x06, 0x01, 0x00, 0x04, 0x0b, 0x08, 0x00, 0x09, 0x00, 0x00, 0x00
        /*0020*/ 	.byte	0x00, 0x00, 0x00, 0x00


//--------------------- .nv.info._Z5saxpyifPfS_   --------------------------
	.section	.nv.info._Z5saxpyifPfS_,"",@"SHT_CUDA_INFO"
	.sectionflags	@""
	.align	4


	//----- nvinfo : EIATTR_CUDA_API_VERSION
	.align		4
        /*0000*/ 	.byte	0x04, 0x37
        /*0002*/ 	.short	(.L_7 - .L_6)
.L_6:
        /*0004*/ 	.word	0x00000082


	//----- nvinfo : EIATTR_KPARAM_INFO
	.align		4
.L_7:
        /*0008*/ 	.byte	0x04, 0x17
        /*000a*/ 	.short	(.L_9 - .L_8)
.L_8:
        /*000c*/ 	.word	0x00000000
        /*0010*/ 	.short	0x0003
        /*0012*/ 	.short	0x0010
        /*0014*/ 	.byte	0x00, 0xf5, 0x21, 0x00


	//----- nvinfo : EIATTR_KPARAM_INFO
	.align		4
.L_9:
        /*0018*/ 	.byte	0x04, 0x17
        /*001a*/ 	.short	(.L_11 - .L_10)
.L_10:
        /*001c*/ 	.word	0x00000000
        /*0020*/ 	.short	0x0002
        /*0022*/ 	.short	0x0008
        /*0024*/ 	.byte	0x00, 0xf5, 0x21, 0x00


	//----- nvinfo : EIATTR_KPARAM_INFO
	.align		4
.L_11:
        /*0028*/ 	.byte	0x04, 0x17
        /*002a*/ 	.short	(.L_13 - .L_12)
.L_12:
        /*002c*/ 	.word	0x00000000
        /*0030*/ 	.short	0x0001
        /*0032*/ 	.short	0x0004
        /*0034*/ 	.byte	0x00, 0xf0, 0x11, 0x00


	//----- nvinfo : EIATTR_KPARAM_INFO
	.align		4
.L_13:
        /*0038*/ 	.byte	0x04, 0x17
        /*003a*/ 	.short	(.L_15 - .L_14)
.L_14:
        /*003c*/ 	.word	0x00000000
        /*0040*/ 	.short	0x0000
        /*0042*/ 	.short	0x0000
        /*0044*/ 	.byte	0x00, 0xf0, 0x11, 0x00


	//----- nvinfo : EIATTR_SPARSE_MMA_MASK
	.align		4
.L_15:
        /*0048*/ 	.byte	0x03, 0x50
        /*004a*/ 	.short	0x0000


	//----- nvinfo : EIATTR_MAXREG_COUNT
	.align		4
        /*004c*/ 	.byte	0x03, 0x1b
        /*004e*/ 	.short	0x00ff


	//----- nvinfo : EIATTR_MERCURY_ISA_VERSION
	.align		4
        /*0050*/ 	.byte	0x03, 0x5f
        /*0052*/ 	.short	0x0101


	//----- nvinfo : EIATTR_VRC_CTA_INIT_COUNT
	.align		4
        /*0054*/ 	.byte	0x02, 0x4a
	.zero		1
	.zero		1


	//----- nvinfo : EIATTR_EXIT_INSTR_OFFSETS
	.align		4
        /*0058*/ 	.byte	0x04, 0x1c
        /*005a*/ 	.short	(.L_17 - .L_16)


	//   ....[0]....
.L_16:
        /*005c*/ 	.word	0x00000100


	//----- nvinfo : EIATTR_CBANK_PARAM_SIZE
	.align		4
.L_17:
        /*0060*/ 	.byte	0x03, 0x19
        /*0062*/ 	.short	0x0018


	//----- nvinfo : EIATTR_PARAM_CBANK
	.align		4
        /*0064*/ 	.byte	0x04, 0x0a
        /*0066*/ 	.short	(.L_19 - .L_18)
	.align		4
.L_18:
        /*0068*/ 	.word	index@(.nv.constant0._Z5saxpyifPfS_)
        /*006c*/ 	.short	0x0380
        /*006e*/ 	.short	0x0018


	//----- nvinfo : EIATTR_SW_WAR
	.align		4
.L_19:
        /*0070*/ 	.byte	0x04, 0x36
        /*0072*/ 	.short	(.L_21 - .L_20)
.L_20:
        /*0074*/ 	.word	0x00000008
.L_21:


//--------------------- .nv.callgraph             --------------------------
	.section	.nv.callgraph,"",@"SHT_CUDA_CALLGRAPH"
	.align	4
	.sectionentsize	8
	.align		4
        /*0000*/ 	.word	0x00000000
	.align		4
        /*0004*/ 	.word	0xffffffff
	.align		4
        /*0008*/ 	.word	0x00000000
	.align		4
        /*000c*/ 	.word	0xfffffffe
	.align		4
        /*0010*/ 	.word	0x00000000
	.align		4
        /*0014*/ 	.word	0xfffffffd
	.align		4
        /*0018*/ 	.word	0x00000000
	.align		4
        /*001c*/ 	.word	0xfffffffc


//--------------------- .text._Z5saxpyifPfS_      --------------------------
	.section	.text._Z5saxpyifPfS_,"ax",@progbits
	.align	128
        .global         _Z5saxpyifPfS_
        .type           _Z5saxpyifPfS_,@function
        .size           _Z5saxpyifPfS_,(.L_x_1 - _Z5saxpyifPfS_)
        .other          _Z5saxpyifPfS_,@"STO_CUDA_ENTRY STV_DEFAULT"
_Z5saxpyifPfS_:
.text._Z5saxpyifPfS_:
[----:B------:R-:W-:Y:S01]  /*0000*/  LDC R1, c[0x0][0x37c] ;  /* 0x0000df00ff017b82 */ /* 0x000fe20000000800 */
[----:B------:R-:W0:Y:S07]  /*0010*/  S2R R0, SR_TID.X ;  /* 0x0000000000007919 */ /* 0x000e2e0000002100 */
[----:B------:R-:W0:Y:S01]  /*0020*/  S2UR UR6, SR_CTAID.X ;  /* 0x00000000000679c3 */ /* 0x000e220000002500 */
[----:B------:R-:W1:Y:S07]  /*0030*/  LDCU.64 UR4, c[0x0][0x358] ;  /* 0x00006b00ff0477ac */ /* 0x000e6e0008000a00 */
[----:B------:R-:W0:Y:S08]  /*0040*/  LDC R5, c[0x0][0x360] ;  /* 0x0000d800ff057b82 */ /* 0x000e300000000800 */
[----:B------:R-:W2:Y:S01]  /*0050*/  LDC.64 R2, c[0x0][0x388] ;  /* 0x0000e200ff027b82 */ /* 0x000ea20000000a00 */
[----:B0-----:R-:W-:Y:S01]  /*0060*/  IMAD R5, R5, UR6, R0 ;  /* 0x0000000605057c24 */ /* 0x001fe2000f8e0200 */
[----:B------:R-:W0:Y:S03]  /*0070*/  LDCU UR6, c[0x0][0x384] ;  /* 0x00007080ff0677ac */ /* 0x000e260008000800 */
[----:B--2---:R-:W-:-:S03]  /*0080*/  IMAD.WIDE R2, R5, 0x4, R2 ;  /* 0x0000000405027825 */ /* 0x004fc600078e0202 */
[----:B------:R-:W2:Y:S03]  /*0090*/  LDC.64 R4, c[0x0][0x390] ;  /* 0x0000e400ff047b82 */ /* 0x000ea60000000a00 */
[----:B-1----:R-:W3:Y:S02]  /*00a0*/  LDG.E R2, desc[UR4][R2.64] ;  /* 0x0000000402027981 */ /* 0x002ee4000c1e1900 */
[----:B---3--:R-:W1:Y:S02]  /*00b0*/  F2I.TRUNC.NTZ R7, R2 ;  /* 0x0000000200077305 */ /* 0x008e64000020f100 */
[----:B-1----:R-:W-:Y:S01]  /*00c0*/  I2FP.F32.S32 R0, R7 ;  /* 0x0000000700007245 */ /* 0x002fe20000201400 */
[----:B--2---:R-:W-:-:S04]  /*00d0*/  IMAD.WIDE R4, R7, 0x4, R4 ;  /* 0x0000000407047825 */ /* 0x004fc800078e0204 */
[----:B0-----:R-:W-:-:S05]  /*00e0*/  FMUL R7, R0, UR6 ;  /* 0x0000000600077c20 */ /* 0x001fca0008400000 */
[----:B------:R-:W-:Y:S01]  /*00f0*/  STG.E desc[UR4][R4.64], R7 ;  /* 0x0000000704007986 */ /* 0x000fe2000c101904 */
[----:B------:R-:W-:Y:S05]  /*0100*/  EXIT ;  /* 0x000000000000794d */ /* 0x000fea0003800000 */
.L_x_0:
[----:B------:R-:W-:-:S00]  /*0110*/  BRA `(.L_x_0) ;  /* 0xfffffffc00fc7947 */ /* 0x000fc0000383ffff */
[----:B------:R-:W-:-:S00]  /*0120*/  NOP ;  /* 0x0000000000007918 */ /* 0x000fc00000000000 */
        /* <DEDUP_REMOVED lines=13> */
.L_x_1:


//--------------------- .nv.shared.reserved.0     --------------------------
	.section	.nv.shared.reserved.0,"aw",@nobits
	.weak		__nv_reservedSMEM_offset_0_alias
	.size		__nv_reservedSMEM_offset_0_alias, 0, 64
	.other		__nv_reservedSMEM_offset_0_alias,@"STO_CUDA_RESERVED_SHARED STV_DEFAULT"
__nv_reservedSMEM_offset_0_alias:
	.zero		0
	.zero		64


//--------------------- .nv.constant0._Z5saxpyifPfS_ --------------------------
	.section	.nv.constant0._Z5saxpyifPfS_,"a",@progbits
	.sectionflags	@""
	.align	4
.nv.constant0._Z5saxpyifPfS_:
	.zero		920


//--------------------- SYMBOLS --------------------------

	.type		.nv.reservedSmem.offset0,@object
	.size		.nv.reservedSmem.offset0,0x4
